//
// Generated by NVIDIA NVVM Compiler
//
// Compiler Build ID: CL-36424714
// Cuda compilation tools, release 13.0, V13.0.88
// Based on NVVM 20.0.0
//

.version 9.0
.target sm_100
.address_size 64

	// .globl	_Z6KernelPKiPfS1_S1_fi

.visible .entry _Z6KernelPKiPfS1_S1_fi(
	.param .u64 .ptr .align 1 _Z6KernelPKiPfS1_S1_fi_param_0,
	.param .u64 .ptr .align 1 _Z6KernelPKiPfS1_S1_fi_param_1,
	.param .u64 .ptr .align 1 _Z6KernelPKiPfS1_S1_fi_param_2,
	.param .u64 .ptr .align 1 _Z6KernelPKiPfS1_S1_fi_param_3,
	.param .f32 _Z6KernelPKiPfS1_S1_fi_param_4,
	.param .u32 _Z6KernelPKiPfS1_S1_fi_param_5
)
{
	.reg .pred 	%p<4>;
	.reg .b32 	%r<18>;
	.reg .b32 	%f<15>;
	.reg .b64 	%rd<23>;
	.reg .b64 	%fd<11>;

	ld.param.u64 	%rd5, [_Z6KernelPKiPfS1_S1_fi_param_0];
	ld.param.u64 	%rd6, [_Z6KernelPKiPfS1_S1_fi_param_1];
	ld.param.u64 	%rd3, [_Z6KernelPKiPfS1_S1_fi_param_2];
	ld.param.u64 	%rd4, [_Z6KernelPKiPfS1_S1_fi_param_3];
	ld.param.f32 	%f5, [_Z6KernelPKiPfS1_S1_fi_param_4];
	ld.param.u32 	%r7, [_Z6KernelPKiPfS1_S1_fi_param_5];
	cvta.to.global.u64 	%rd1, %rd6;
	cvta.to.global.u64 	%rd7, %rd5;
	mov.u32 	%r8, %ctaid.x;
	shl.b32 	%r9, %r8, 9;
	mov.u32 	%r10, %tid.x;
	add.s32 	%r1, %r9, %r10;
	shl.b32 	%r11, %r1, 10;
	mul.wide.s32 	%rd8, %r11, 4;
	add.s64 	%rd2, %rd7, %rd8;
	ld.global.u32 	%r16, [%rd2];
	setp.eq.s32 	%p1, %r16, -1;
	mov.f64 	%fd10, 0d0000000000000000;
	@%p1 bra 	$L__BB0_4;
	mov.b32 	%r17, 0;
	mov.f32 	%f13, 0f00000000;
$L__BB0_2:
	mul.wide.s32 	%rd9, %r16, 4;
	add.s64 	%rd10, %rd1, %rd9;
	ld.global.f32 	%f7, [%rd10];
	add.f32 	%f13, %f13, %f7;
	add.s32 	%r5, %r17, 1;
	mul.wide.u32 	%rd11, %r17, 4;
	add.s64 	%rd12, %rd2, %rd11;
	ld.global.u32 	%r16, [%rd12+4];
	setp.ne.s32 	%p2, %r16, -1;
	mov.u32 	%r17, %r5;
	@%p2 bra 	$L__BB0_2;
	cvt.f64.f32 	%fd4, %f13;
	add.f64 	%fd5, %fd4, %fd4;
	mul.f64 	%fd10, %fd5, 0d3F50000000000000;
$L__BB0_4:
	cvta.to.global.u64 	%rd13, %rd3;
	mul.wide.s32 	%rd14, %r1, 4;
	add.s64 	%rd15, %rd13, %rd14;
	ld.global.f32 	%f8, [%rd15];
	mul.f32 	%f9, %f5, %f8;
	cvt.f64.f32 	%fd6, %f9;
	mov.f32 	%f10, 0f3F800000;
	sub.f32 	%f11, %f10, %f5;
	cvt.f64.f32 	%fd7, %f11;
	add.f64 	%fd8, %fd7, %fd6;
	sub.f64 	%fd9, %fd8, %fd10;
	cvt.rn.f32.f64 	%f14, %fd9;
	st.global.f32 	[%rd15], %f14;
	setp.leu.f32 	%p3, %f14, 0f00000000;
	@%p3 bra 	$L__BB0_6;
	add.s64 	%rd19, %rd1, %rd14;
	st.global.f32 	[%rd19], %f14;
	bra.uni 	$L__BB0_7;
$L__BB0_6:
	add.s64 	%rd17, %rd1, %rd14;
	mov.b32 	%r13, 0;
	st.global.u32 	[%rd17], %r13;
	mov.f32 	%f14, 0f00000000;
$L__BB0_7:
	cvta.to.global.u64 	%rd20, %rd4;
	shl.b32 	%r14, %r7, 10;
	add.s32 	%r15, %r14, %r1;
	mul.wide.s32 	%rd21, %r15, 4;
	add.s64 	%rd22, %rd20, %rd21;
	st.global.f32 	[%rd22], %f14;
	ret;

}


// ===== COMPILED SASS (sm_100) =====

	.target	sm_100

	.elftype	@"ET_EXEC"


//--------------------- .note.nv.tkinfo           --------------------------
	.section	.note.nv.tkinfo,"",@"SHT_NOTE"
	.sectionflags	@"SHF_NOTE_NV_TKINFO"
	.tkinfo
        /*0018*/ 	.word	0x00000002
        /*0030*/ 	.string	""
        /*0030*/ 	.string	"ptxas"
        /*0030*/ 	.string	"Cuda compilation tools, release 13.0, V13.0.88"
        /*0030*/ 	.string	"Build cuda_13.0.r13.0/compiler.36424714_0"
        /*0030*/ 	.string	"-arch sm_100 -m 64 "



//--------------------- .note.nv.cuinfo           --------------------------
	.section	.note.nv.cuinfo,"",@"SHT_NOTE"
	.sectionflags	@"SHF_NOTE_NV_CUINFO"
        /*0018*/ 	.short	0x0002
        /*001a*/ 	.short	0x0064
        /*001c*/ 	.short	0x0082
	.zero		2


//--------------------- .nv.info                  --------------------------
	.section	.nv.info,"",@"SHT_CUDA_INFO"
	.align	4


	//----- nvinfo : EIATTR_REGCOUNT
	.align		4
        /*0000*/ 	.byte	0x04, 0x2f
        /*0002*/ 	.short	(.L_1 - .L_0)
	.align		4
.L_0:
        /*0004*/ 	.word	index@(_Z6KernelPKiPfS1_S1_fi)
        /*0008*/ 	.word	0x00000012


	//----- nvinfo : EIATTR_FRAME_SIZE
	.align		4
.L_1:
        /*000c*/ 	.byte	0x04, 0x11
        /*000e*/ 	.short	(.L_3 - .L_2)
	.align		4
.L_2:
        /*0010*/ 	.word	index@(_Z6KernelPKiPfS1_S1_fi)
        /*0014*/ 	.word	0x00000000


	//----- nvinfo : EIATTR_MIN_STACK_SIZE
	.align		4
.L_3:
        /*0018*/ 	.byte	0x04, 0x12
        /*001a*/ 	.short	(.L_5 - .L_4)
	.align		4
.L_4:
        /*001c*/ 	.word	index@(_Z6KernelPKiPfS1_S1_fi)
        /*0020*/ 	.word	0x00000000
.L_5:


//--------------------- .nv.compat                --------------------------
	.section	.nv.compat,"",@"SHT_CUDA_COMPAT_INFO"
	.align	4
        /*0000*/ 	.byte	0x02, 0x09, 0x00, 0x00, 0x02, 0x02, 0x01, 0x00, 0x02, 0x05, 0x05, 0x00, 0x03, 0x07, 0x01, 0x01
        /*0010*/ 	.byte	0x02, 0x03, 0x00, 0x00, 0x02, 0x06, 0x01, 0x00, 0x04, 0x0b, 0x08, 0x00, 0x01, 0x00, 0x00, 0x00
        /*0020*/ 	.byte	0x00, 0x00, 0x00, 0x00


//--------------------- .nv.info._Z6KernelPKiPfS1_S1_fi --------------------------
	.section	.nv.info._Z6KernelPKiPfS1_S1_fi,"",@"SHT_CUDA_INFO"
	.sectionflags	@""
	.align	4


	//----- nvinfo : EIATTR_CUDA_API_VERSION
	.align		4
        /*0000*/ 	.byte	0x04, 0x37
        /*0002*/ 	.short	(.L_7 - .L_6)
.L_6:
        /*0004*/ 	.word	0x00000082


	//----- nvinfo : EIATTR_KPARAM_INFO
	.align		4
.L_7:
        /*0008*/ 	.byte	0x04, 0x17
        /*000a*/ 	.short	(.L_9 - .L_8)
.L_8:
        /*000c*/ 	.word	0x00000000
        /*0010*/ 	.short	0x0005
        /*0012*/ 	.short	0x0024
        /*0014*/ 	.byte	0x00, 0xf0, 0x11, 0x00


	//----- nvinfo : EIATTR_KPARAM_INFO
	.align		4
.L_9:
        /*0018*/ 	.byte	0x04, 0x17
        /*001a*/ 	.short	(.L_11 - .L_10)
.L_10:
        /*001c*/ 	.word	0x00000000
        /*0020*/ 	.short	0x0004
        /*0022*/ 	.short	0x0020
        /*0024*/ 	.byte	0x00, 0xf0, 0x11, 0x00


	//----- nvinfo : EIATTR_KPARAM_INFO
	.align		4
.L_11:
        /*0028*/ 	.byte	0x04, 0x17
        /*002a*/ 	.short	(.L_13 - .L_12)
.L_12:
        /*002c*/ 	.word	0x00000000
        /*0030*/ 	.short	0x0003
        /*0032*/ 	.short	0x0018
        /*0034*/ 	.byte	0x00, 0xf5, 0x21, 0x00


	//----- nvinfo : EIATTR_KPARAM_INFO
	.align		4
.L_13:
        /*0038*/ 	.byte	0x04, 0x17
        /*003a*/ 	.short	(.L_15 - .L_14)
.L_14:
        /*003c*/ 	.word	0x00000000
        /*0040*/ 	.short	0x0002
        /*0042*/ 	.short	0x0010
        /*0044*/ 	.byte	0x00, 0xf5, 0x21, 0x00


	//----- nvinfo : EIATTR_KPARAM_INFO
	.align		4
.L_15:
        /*0048*/ 	.byte	0x04, 0x17
        /*004a*/ 	.short	(.L_17 - .L_16)
.L_16:
        /*004c*/ 	.word	0x00000000
        /*0050*/ 	.short	0x0001
        /*0052*/ 	.short	0x0008
        /*0054*/ 	.byte	0x00, 0xf5, 0x21, 0x00


	//----- nvinfo : EIATTR_KPARAM_INFO
	.align		4
.L_17:
        /*0058*/ 	.byte	0x04, 0x17
        /*005a*/ 	.short	(.L_19 - .L_18)
.L_18:
        /*005c*/ 	.word	0x00000000
        /*0060*/ 	.short	0x0000
        /*0062*/ 	.short	0x0000
        /*0064*/ 	.byte	0x00, 0xf5, 0x21, 0x00


	//----- nvinfo : EIATTR_SPARSE_MMA_MASK
	.align		4
.L_19:
        /*0068*/ 	.byte	0x03, 0x50
        /*006a*/ 	.short	0x0000


	//----- nvinfo : EIATTR_MAXREG_COUNT
	.align		4
        /*006c*/ 	.byte	0x03, 0x1b
        /*006e*/ 	.short	0x00ff


	//----- nvinfo : EIATTR_MERCURY_ISA_VERSION
	.align		4
        /*0070*/ 	.byte	0x03, 0x5f
        /*0072*/ 	.short	0x0101


	//----- nvinfo : EIATTR_VRC_CTA_INIT_COUNT
	.align		4
        /*0074*/ 	.byte	0x02, 0x4a
	.zero		1
	.zero		1


	//----- nvinfo : EIATTR_EXIT_INSTR_OFFSETS
	.align		4
        /*0078*/ 	.byte	0x04, 0x1c
        /*007a*/ 	.short	(.L_21 - .L_20)


	//   ....[0]....
.L_20:
        /*007c*/ 	.word	0x00000360


	//----- nvinfo : EIATTR_CRS_STACK_SIZE
	.align		4
.L_21:
        /*0080*/ 	.byte	0x04, 0x1e
        /*0082*/ 	.short	(.L_23 - .L_22)
.L_22:
        /*0084*/ 	.word	0x00000000


	//----- nvinfo : EIATTR_CBANK_PARAM_SIZE
	.align		4
.L_23:
        /*0088*/ 	.byte	0x03, 0x19
        /*008a*/ 	.short	0x0028


	//----- nvinfo : EIATTR_PARAM_CBANK
	.align		4
        /*008c*/ 	.byte	0x04, 0x0a
        /*008e*/ 	.short	(.L_25 - .L_24)
	.align		4
.L_24:
        /*0090*/ 	.word	index@(.nv.constant0._Z6KernelPKiPfS1_S1_fi)
        /*0094*/ 	.short	0x0380
        /*0096*/ 	.short	0x0028


	//----- nvinfo : EIATTR_SW_WAR
	.align		4
.L_25:
        /*0098*/ 	.byte	0x04, 0x36
        /*009a*/ 	.short	(.L_27 - .L_26)
.L_26:
        /*009c*/ 	.word	0x00000008
.L_27:


//--------------------- .nv.callgraph             --------------------------
	.section	.nv.callgraph,"",@"SHT_CUDA_CALLGRAPH"
	.align	4
	.sectionentsize	8
	.align		4
        /*0000*/ 	.word	0x00000000
	.align		4
        /*0004*/ 	.word	0xffffffff
	.align		4
        /*0008*/ 	.word	0x00000000
	.align		4
        /*000c*/ 	.word	0xfffffffe
	.align		4
        /*0010*/ 	.word	0x00000000
	.align		4
        /*0014*/ 	.word	0xfffffffd
	.align		4
        /*0018*/ 	.word	0x00000000
	.align		4
        /*001c*/ 	.word	0xfffffffc


//--------------------- .text._Z6KernelPKiPfS1_S1_fi --------------------------
	.section	.text._Z6KernelPKiPfS1_S1_fi,"ax",@progbits
	.align	128
        .global         _Z6KernelPKiPfS1_S1_fi
        .type           _Z6KernelPKiPfS1_S1_fi,@function
        .size           _Z6KernelPKiPfS1_S1_fi,(.L_x_5 - _Z6KernelPKiPfS1_S1_fi)
        .other          _Z6KernelPKiPfS1_S1_fi,@"STO_CUDA_ENTRY STV_DEFAULT"
_Z6KernelPKiPfS1_S1_fi:
.text._Z6KernelPKiPfS1_S1_fi:
[----:B------:R-:W-:Y:S01]  /*0000*/  LDC R1, c[0x0][0x37c] ;  /* 0x0000df00ff017b82 */ /* 0x000fe20000000800 */
[----:B------:R-:W0:Y:S07]  /*0010*/  S2R R0, SR_CTAID.X ;  /* 0x0000000000007919 */ /* 0x000e2e0000002500 */
[----:B------:R-:W1:Y:S01]  /*0020*/  LDC.64 R2, c[0x0][0x380] ;  /* 0x0000e000ff027b82 */ /* 0x000e620000000a00 */
[----:B------:R-:W2:Y:S01]  /*0030*/  LDCU.64 UR4, c[0x0][0x358] ;  /* 0x00006b00ff0477ac */ /* 0x000ea20008000a00 */
[----:B------:R-:W0:Y:S02]  /*0040*/  S2R R5, SR_TID.X ;  /* 0x0000000000057919 */ /* 0x000e240000002100 */
[----:B0-----:R-:W-:-:S04]  /*0050*/  LEA R0, R0, R5, 0x9 ;  /* 0x0000000500007211 */ /* 0x001fc800078e48ff */
[----:B------:R-:W-:-:S05]  /*0060*/  SHF.L.U32 R5, R0, 0xa, RZ ;  /* 0x0000000a00057819 */ /* 0x000fca00000006ff */
[----:B-1----:R-:W-:-:S05]  /*0070*/  IMAD.WIDE R2, R5, 0x4, R2 ;  /* 0x0000000405027825 */ /* 0x002fca00078e0202 */
[----:B--2---:R-:W2:Y:S01]  /*0080*/  LDG.E R6, desc[UR4][R2.64] ;  /* 0x0000000402067981 */ /* 0x004ea2000c1e1900 */
[----:B------:R-:W-:Y:S01]  /*0090*/  BSSY.RECONVERGENT B0, `(.L_x_0) ;  /* 0x0000015000007945 */ /* 0x000fe20003800200 */
[----:B------:R-:W-:Y:S02]  /*00a0*/  CS2R R4, SRZ ;  /* 0x0000000000047805 */ /* 0x000fe4000001ff00 */
[----:B--2---:R-:W-:-:S13]  /*00b0*/  ISETP.NE.AND P0, PT, R6, -0x1, PT ;  /* 0xffffffff0600780c */ /* 0x004fda0003f05270 */
[----:B------:R-:W-:Y:S05]  /*00c0*/  @!P0 BRA `(.L_x_1) ;  /* 0x0000000000448947 */ /* 0x000fea0003800000 */
[----:B------:R-:W0:Y:S01]  /*00d0*/  LDC.64 R8, c[0x0][0x388] ;  /* 0x0000e200ff087b82 */ /* 0x000e220000000a00 */
[----:B------:R-:W-:Y:S01]  /*00e0*/  HFMA2 R13, -RZ, RZ, 0, 0 ;  /* 0x00000000ff0d7431 */ /* 0x000fe200000001ff */
[----:B------:R-:W-:Y:S01]  /*00f0*/  BSSY.RECONVERGENT B1, `(.L_x_2) ;  /* 0x000000b000017945 */ /* 0x000fe20003800200 */
[----:B------:R-:W-:Y:S02]  /*0100*/  MOV R11, R6 ;  /* 0x00000006000b7202 */ /* 0x000fe40000000f00 */
[----:B------:R-:W-:-:S07]  /*0110*/  MOV R10, RZ ;  /* 0x000000ff000a7202 */ /* 0x000fce0000000f00 */
.L_x_3:
[----:B------:R-:W-:-:S04]  /*0120*/  IMAD.WIDE.U32 R6, R13, 0x4, R2 ;  /* 0x000000040d067825 */ /* 0x000fc800078e0002 */
[----:B0-----:R-:W-:Y:S02]  /*0130*/  IMAD.WIDE R4, R11, 0x4, R8 ;  /* 0x000000040b047825 */ /* 0x001fe400078e0208 */
[----:B------:R-:W2:Y:S04]  /*0140*/  LDG.E R11, desc[UR4][R6.64+0x4] ;  /* 0x00000404060b7981 */ /* 0x000ea8000c1e1900 */
[----:B------:R-:W3:Y:S01]  /*0150*/  LDG.E R5, desc[UR4][R4.64] ;  /* 0x0000000404057981 */ /* 0x000ee2000c1e1900 */
[----:B------:R-:W-:Y:S02]  /*0160*/  IADD3 R13, PT, PT, R13, 0x1, RZ ;  /* 0x000000010d0d7810 */ /* 0x000fe40007ffe0ff */
[----:B--2---:R-:W-:Y:S01]  /*0170*/  ISETP.NE.AND P0, PT, R11, -0x1, PT ;  /* 0xffffffff0b00780c */ /* 0x004fe20003f05270 */
[----:B---3--:R-:W-:-:S12]  /*0180*/  FADD R10, R5, R10 ;  /* 0x0000000a050a7221 */ /* 0x008fd80000000000 */
[----:B------:R-:W-:Y:S05]  /*0190*/  @P0 BRA `(.L_x_3) ;  /* 0xfffffffc00e00947 */ /* 0x000fea000383ffff */
[----:B------:R-:W-:Y:S05]  /*01a0*/  BSYNC.RECONVERGENT B1 ;  /* 0x0000000000017941 */ /* 0x000fea0003800200 */
.L_x_2:
[----:B------:R-:W0:Y:S02]  /*01b0*/  F2F.F64.F32 R2, R10 ;  /* 0x0000000a00027310 */ /* 0x000e240000201800 */
[----:B0-----:R-:W-:-:S08]  /*01c0*/  DADD R2, R2, R2 ;  /* 0x0000000002027229 */ /* 0x001fd00000000002 */
[----:B------:R-:W-:-:S11]  /*01d0*/  DMUL R4, R2, 0.0009765625 ;  /* 0x3f50000002047828 */ /* 0x000fd60000000000 */
.L_x_1:
[----:B------:R-:W-:Y:S05]  /*01e0*/  BSYNC.RECONVERGENT B0 ;  /* 0x0000000000007941 */ /* 0x000fea0003800200 */
.L_x_0:
[----:B------:R-:W0:Y:S08]  /*01f0*/  LDC.64 R2, c[0x0][0x390] ;  /* 0x0000e400ff027b82 */ /* 0x000e300000000a00 */
[----:B------:R-:W1:Y:S08]  /*0200*/  LDC R7, c[0x0][0x3a0] ;  /* 0x0000e800ff077b82 */ /* 0x000e700000000800 */
[----:B------:R-:W2:Y:S01]  /*0210*/  LDC R15, c[0x0][0x3a4] ;  /* 0x0000e900ff0f7b82 */ /* 0x000ea20000000800 */
[----:B0-----:R-:W-:-:S05]  /*0220*/  IMAD.WIDE R2, R0, 0x4, R2 ;  /* 0x0000000400027825 */ /* 0x001fca00078e0202 */
[----:B------:R-:W3:Y:S01]  /*0230*/  LDG.E R6, desc[UR4][R2.64] ;  /* 0x0000000402067981 */ /* 0x000ee2000c1e1900 */
[----:B-1----:R-:W-:-:S04]  /*0240*/  FADD R11, -R7, 1 ;  /* 0x3f800000070b7421 */ /* 0x002fc80000000100 */
[----:B------:R-:W-:Y:S01]  /*0250*/  F2F.F64.F32 R8, R11 ;  /* 0x0000000b00087310 */ /* 0x000fe20000201800 */
[----:B--2---:R-:W-:Y:S01]  /*0260*/  LEA R15, R15, R0, 0xa ;  /* 0x000000000f0f7211 */ /* 0x004fe200078e50ff */
[----:B---3--:R-:W-:-:S06]  /*0270*/  FMUL R10, R6, R7 ;  /* 0x00000007060a7220 */ /* 0x008fcc0000400000 */
[----:B------:R-:W0:Y:S02]  /*0280*/  F2F.F64.F32 R6, R10 ;  /* 0x0000000a00067310 */ /* 0x000e240000201800 */
[----:B0-----:R-:W-:Y:S01]  /*0290*/  DADD R6, R6, R8 ;  /* 0x0000000006067229 */ /* 0x001fe20000000008 */
[----:B------:R-:W0:Y:S07]  /*02a0*/  LDC.64 R8, c[0x0][0x398] ;  /* 0x0000e600ff087b82 */ /* 0x000e2e0000000a00 */
[----:B------:R-:W-:-:S02]  /*02b0*/  DADD R4, R6, -R4 ;  /* 0x0000000006047229 */ /* 0x000fc40000000804 */
[----:B------:R-:W1:Y:S04]  /*02c0*/  LDC.64 R6, c[0x0][0x388] ;  /* 0x0000e200ff067b82 */ /* 0x000e680000000a00 */
[----:B------:R-:W2:Y:S01]  /*02d0*/  F2F.F32.F64 R13, R4 ;  /* 0x00000004000d7310 */ /* 0x000ea20000301000 */
[----:B0-----:R-:W-:Y:S01]  /*02e0*/  IMAD.WIDE R8, R15, 0x4, R8 ;  /* 0x000000040f087825 */ /* 0x001fe200078e0208 */
[----:B--2---:R-:W-:Y:S01]  /*02f0*/  FSETP.GT.AND P0, PT, R13, RZ, PT ;  /* 0x000000ff0d00720b */ /* 0x004fe20003f04000 */
[----:B------:R0:W-:Y:S02]  /*0300*/  STG.E desc[UR4][R2.64], R13 ;  /* 0x0000000d02007986 */ /* 0x0001e4000c101904 */
[----:B-1----:R-:W-:-:S10]  /*0310*/  IMAD.WIDE R6, R0, 0x4, R6 ;  /* 0x0000000400067825 */ /* 0x002fd400078e0206 */
[----:B------:R-:W-:Y:S04]  /*0320*/  @P0 STG.E desc[UR4][R6.64], R13 ;  /* 0x0000000d06000986 */ /* 0x000fe8000c101904 */
[----:B------:R-:W-:Y:S01]  /*0330*/  @!P0 STG.E desc[UR4][R6.64], RZ ;  /* 0x000000ff06008986 */ /* 0x000fe2000c101904 */
[----:B0-----:R-:W-:-:S05]  /*0340*/  @!P0 MOV R13, RZ ;  /* 0x000000ff000d8202 */ /* 0x001fca0000000f00 */
[----:B------:R-:W-:Y:S01]  /*0350*/  STG.E desc[UR4][R8.64], R13 ;  /* 0x0000000d08007986 */ /* 0x000fe2000c101904 */
[----:B------:R-:W-:Y:S05]  /*0360*/  EXIT ;  /* 0x000000000000794d */ /* 0x000fea0003800000 */
.L_x_4:
[----:B------:R-:W-:-:S00]  /*0370*/  BRA `(.L_x_4) ;  /* 0xfffffffc00fc7947 */ /* 0x000fc0000383ffff */
[----:B------:R-:W-:-:S00]  /*0380*/  NOP ;  /* 0x0000000000007918 */ /* 0x000fc00000000000 */
[----:B------:R-:W-:-:S00]  /*0390*/  NOP ;  /* 0x0000000000007918 */ /* 0x000fc00000000000 */
[----:B------:R-:W-:-:S00]  /*03a0*/  NOP ;  /* 0x0000000000007918 */ /* 0x000fc00000000000 */
[----:B------:R-:W-:-:S00]  /*03b0*/  NOP ;  /* 0x0000000000007918 */ /* 0x000fc00000000000 */
[----:B------:R-:W-:-:S00]  /*03c0*/  NOP ;  /* 0x0000000000007918 */ /* 0x000fc00000000000 */
[----:B------:R-:W-:-:S00]  /*03d0*/  NOP ;  /* 0x0000000000007918 */ /* 0x000fc00000000000 */
[----:B------:R-:W-:-:S00]  /*03e0*/  NOP ;  /* 0x0000000000007918 */ /* 0x000fc00000000000 */
[----:B------:R-:W-:-:S00]  /*03f0*/  NOP ;  /* 0x0000000000007918 */ /* 0x000fc00000000000 */
.L_x_5:


//--------------------- .nv.shared.reserved.0     --------------------------
	.section	.nv.shared.reserved.0,"aw",@nobits
	.weak		__nv_reservedSMEM_offset_0_alias
	.size		__nv_reservedSMEM_offset_0_alias, 0, 64
	.other		__nv_reservedSMEM_offset_0_alias,@"STO_CUDA_RESERVED_SHARED STV_DEFAULT"
__nv_reservedSMEM_offset_0_alias:
	.zero		0
	.zero		64


//--------------------- .nv.constant0._Z6KernelPKiPfS1_S1_fi --------------------------
	.section	.nv.constant0._Z6KernelPKiPfS1_S1_fi,"a",@progbits
	.sectionflags	@""
	.align	4
.nv.constant0._Z6KernelPKiPfS1_S1_fi:
	.zero		936


//--------------------- SYMBOLS --------------------------

	.type		.nv.reservedSmem.offset0,@object
	.size		.nv.reservedSmem.offset0,0x4
